//
// Generated by NVIDIA NVVM Compiler
//
// Compiler Build ID: CL-36424714
// Cuda compilation tools, release 13.0, V13.0.88
// Based on NVVM 20.0.0
//

.version 9.0
.target sm_100
.address_size 64

	// .globl	_Z22matmul_standard_kernelPKfS0_Pfiii
// _ZZ22matmul_standard_kernelPKfS0_PfiiiE6tile_A has been demoted
// _ZZ22matmul_standard_kernelPKfS0_PfiiiE6tile_B has been demoted

.visible .entry _Z22matmul_standard_kernelPKfS0_Pfiii(
	.param .u64 .ptr .align 1 _Z22matmul_standard_kernelPKfS0_Pfiii_param_0,
	.param .u64 .ptr .align 1 _Z22matmul_standard_kernelPKfS0_Pfiii_param_1,
	.param .u64 .ptr .align 1 _Z22matmul_standard_kernelPKfS0_Pfiii_param_2,
	.param .u32 _Z22matmul_standard_kernelPKfS0_Pfiii_param_3,
	.param .u32 _Z22matmul_standard_kernelPKfS0_Pfiii_param_4,
	.param .u32 _Z22matmul_standard_kernelPKfS0_Pfiii_param_5
)
{
	.reg .pred 	%p<12>;
	.reg .b32 	%r<43>;
	.reg .b32 	%f<63>;
	.reg .b64 	%rd<13>;
	// demoted variable
	.shared .align 4 .b8 _ZZ22matmul_standard_kernelPKfS0_PfiiiE6tile_A[1024];
	// demoted variable
	.shared .align 4 .b8 _ZZ22matmul_standard_kernelPKfS0_PfiiiE6tile_B[1024];
	ld.param.u64 	%rd4, [_Z22matmul_standard_kernelPKfS0_Pfiii_param_0];
	ld.param.u64 	%rd5, [_Z22matmul_standard_kernelPKfS0_Pfiii_param_1];
	ld.param.u64 	%rd6, [_Z22matmul_standard_kernelPKfS0_Pfiii_param_2];
	ld.param.u32 	%r24, [_Z22matmul_standard_kernelPKfS0_Pfiii_param_3];
	ld.param.u32 	%r25, [_Z22matmul_standard_kernelPKfS0_Pfiii_param_4];
	ld.param.u32 	%r26, [_Z22matmul_standard_kernelPKfS0_Pfiii_param_5];
	mov.u32 	%r27, %ctaid.y;
	shl.b32 	%r28, %r27, 4;
	mov.u32 	%r40, %tid.y;
	add.s32 	%r2, %r28, %r40;
	mov.u32 	%r29, %ctaid.x;
	shl.b32 	%r3, %r29, 4;
	mov.u32 	%r38, %tid.x;
	add.s32 	%r5, %r3, %r38;
	setp.lt.s32 	%p1, %r26, 1;
	mov.f32 	%f62, 0f00000000;
	@%p1 bra 	$L__BB0_7;
	add.s32 	%r30, %r26, 15;
	shr.u32 	%r31, %r30, 4;
	shl.b32 	%r32, %r40, 6;
	mov.u32 	%r33, _ZZ22matmul_standard_kernelPKfS0_PfiiiE6tile_A;
	add.s32 	%r6, %r33, %r32;
	shl.b32 	%r34, %r38, 2;
	add.s32 	%r7, %r6, %r34;
	mov.u32 	%r35, _ZZ22matmul_standard_kernelPKfS0_PfiiiE6tile_B;
	add.s32 	%r9, %r35, %r34;
	add.s32 	%r8, %r9, %r32;
	neg.s32 	%r42, %r31;
	mad.lo.s32 	%r36, %r40, %r25, %r38;
	add.s32 	%r41, %r36, %r3;
	shl.b32 	%r12, %r25, 4;
	mad.lo.s32 	%r39, %r26, %r2, %r38;
	cvta.to.global.u64 	%rd1, %rd4;
	cvta.to.global.u64 	%rd2, %rd5;
	mov.f32 	%f62, 0f00000000;
$L__BB0_2:
	setp.ge.s32 	%p2, %r2, %r24;
	mul.wide.s32 	%rd7, %r39, 4;
	add.s64 	%rd3, %rd1, %rd7;
	setp.ge.s32 	%p3, %r38, %r26;
	mov.f32 	%f60, 0f00000000;
	or.pred  	%p4, %p2, %p3;
	@%p4 bra 	$L__BB0_4;
	ld.global.f32 	%f60, [%rd3];
$L__BB0_4:
	setp.ge.s32 	%p5, %r5, %r25;
	st.shared.f32 	[%r7], %f60;
	setp.ge.s32 	%p6, %r40, %r26;
	mov.f32 	%f61, 0f00000000;
	or.pred  	%p7, %p5, %p6;
	@%p7 bra 	$L__BB0_6;
	mul.wide.s32 	%rd8, %r41, 4;
	add.s64 	%rd9, %rd2, %rd8;
	ld.global.f32 	%f61, [%rd9];
$L__BB0_6:
	st.shared.f32 	[%r8], %f61;
	bar.sync 	0;
	ld.shared.f32 	%f12, [%r6];
	ld.shared.f32 	%f13, [%r9];
	fma.rn.f32 	%f14, %f12, %f13, %f62;
	ld.shared.f32 	%f15, [%r6+4];
	ld.shared.f32 	%f16, [%r9+64];
	fma.rn.f32 	%f17, %f15, %f16, %f14;
	ld.shared.f32 	%f18, [%r6+8];
	ld.shared.f32 	%f19, [%r9+128];
	fma.rn.f32 	%f20, %f18, %f19, %f17;
	ld.shared.f32 	%f21, [%r6+12];
	ld.shared.f32 	%f22, [%r9+192];
	fma.rn.f32 	%f23, %f21, %f22, %f20;
	ld.shared.f32 	%f24, [%r6+16];
	ld.shared.f32 	%f25, [%r9+256];
	fma.rn.f32 	%f26, %f24, %f25, %f23;
	ld.shared.f32 	%f27, [%r6+20];
	ld.shared.f32 	%f28, [%r9+320];
	fma.rn.f32 	%f29, %f27, %f28, %f26;
	ld.shared.f32 	%f30, [%r6+24];
	ld.shared.f32 	%f31, [%r9+384];
	fma.rn.f32 	%f32, %f30, %f31, %f29;
	ld.shared.f32 	%f33, [%r6+28];
	ld.shared.f32 	%f34, [%r9+448];
	fma.rn.f32 	%f35, %f33, %f34, %f32;
	ld.shared.f32 	%f36, [%r6+32];
	ld.shared.f32 	%f37, [%r9+512];
	fma.rn.f32 	%f38, %f36, %f37, %f35;
	ld.shared.f32 	%f39, [%r6+36];
	ld.shared.f32 	%f40, [%r9+576];
	fma.rn.f32 	%f41, %f39, %f40, %f38;
	ld.shared.f32 	%f42, [%r6+40];
	ld.shared.f32 	%f43, [%r9+640];
	fma.rn.f32 	%f44, %f42, %f43, %f41;
	ld.shared.f32 	%f45, [%r6+44];
	ld.shared.f32 	%f46, [%r9+704];
	fma.rn.f32 	%f47, %f45, %f46, %f44;
	ld.shared.f32 	%f48, [%r6+48];
	ld.shared.f32 	%f49, [%r9+768];
	fma.rn.f32 	%f50, %f48, %f49, %f47;
	ld.shared.f32 	%f51, [%r6+52];
	ld.shared.f32 	%f52, [%r9+832];
	fma.rn.f32 	%f53, %f51, %f52, %f50;
	ld.shared.f32 	%f54, [%r6+56];
	ld.shared.f32 	%f55, [%r9+896];
	fma.rn.f32 	%f56, %f54, %f55, %f53;
	ld.shared.f32 	%f57, [%r6+60];
	ld.shared.f32 	%f58, [%r9+960];
	fma.rn.f32 	%f62, %f57, %f58, %f56;
	bar.sync 	0;
	add.s32 	%r42, %r42, 1;
	setp.ne.s32 	%p8, %r42, 0;
	add.s32 	%r41, %r41, %r12;
	add.s32 	%r40, %r40, 16;
	add.s32 	%r39, %r39, 16;
	add.s32 	%r38, %r38, 16;
	@%p8 bra 	$L__BB0_2;
$L__BB0_7:
	setp.ge.s32 	%p9, %r2, %r24;
	setp.ge.s32 	%p10, %r5, %r25;
	or.pred  	%p11, %p9, %p10;
	@%p11 bra 	$L__BB0_9;
	mad.lo.s32 	%r37, %r25, %r2, %r5;
	cvta.to.global.u64 	%rd10, %rd6;
	mul.wide.s32 	%rd11, %r37, 4;
	add.s64 	%rd12, %rd10, %rd11;
	st.global.f32 	[%rd12], %f62;
$L__BB0_9:
	ret;

}
	// .globl	_Z19matmul_naive_kernelPKfS0_Pfiii
.visible .entry _Z19matmul_naive_kernelPKfS0_Pfiii(
	.param .u64 .ptr .align 1 _Z19matmul_naive_kernelPKfS0_Pfiii_param_0,
	.param .u64 .ptr .align 1 _Z19matmul_naive_kernelPKfS0_Pfiii_param_1,
	.param .u64 .ptr .align 1 _Z19matmul_naive_kernelPKfS0_Pfiii_param_2,
	.param .u32 _Z19matmul_naive_kernelPKfS0_Pfiii_param_3,
	.param .u32 _Z19matmul_naive_kernelPKfS0_Pfiii_param_4,
	.param .u32 _Z19matmul_naive_kernelPKfS0_Pfiii_param_5
)
{
	.reg .pred 	%p<13>;
	.reg .b32 	%r<41>;
	.reg .b32 	%f<68>;
	.reg .b64 	%rd<53>;

	ld.param.u64 	%rd7, [_Z19matmul_naive_kernelPKfS0_Pfiii_param_0];
	ld.param.u64 	%rd8, [_Z19matmul_naive_kernelPKfS0_Pfiii_param_1];
	ld.param.u64 	%rd6, [_Z19matmul_naive_kernelPKfS0_Pfiii_param_2];
	ld.param.u32 	%r20, [_Z19matmul_naive_kernelPKfS0_Pfiii_param_3];
	ld.param.u32 	%r18, [_Z19matmul_naive_kernelPKfS0_Pfiii_param_4];
	ld.param.u32 	%r19, [_Z19matmul_naive_kernelPKfS0_Pfiii_param_5];
	cvta.to.global.u64 	%rd1, %rd8;
	cvta.to.global.u64 	%rd2, %rd7;
	mov.u32 	%r21, %ctaid.y;
	mov.u32 	%r22, %ntid.y;
	mov.u32 	%r23, %tid.y;
	mad.lo.s32 	%r1, %r21, %r22, %r23;
	mov.u32 	%r24, %ctaid.x;
	mov.u32 	%r25, %ntid.x;
	mov.u32 	%r26, %tid.x;
	mad.lo.s32 	%r2, %r24, %r25, %r26;
	setp.ge.s32 	%p1, %r1, %r20;
	setp.ge.s32 	%p2, %r2, %r18;
	or.pred  	%p3, %p1, %p2;
	@%p3 bra 	$L__BB1_14;
	setp.lt.s32 	%p4, %r19, 1;
	mov.f32 	%f67, 0f00000000;
	@%p4 bra 	$L__BB1_13;
	mul.lo.s32 	%r3, %r19, %r1;
	and.b32  	%r4, %r19, 7;
	setp.lt.u32 	%p5, %r19, 8;
	mov.f32 	%f67, 0f00000000;
	mov.b32 	%r39, 0;
	@%p5 bra 	$L__BB1_5;
	and.b32  	%r39, %r19, 2147483640;
	neg.s32 	%r37, %r39;
	shl.b32 	%r7, %r18, 3;
	mul.wide.u32 	%rd9, %r3, 4;
	add.s64 	%rd10, %rd9, %rd2;
	add.s64 	%rd52, %rd10, 16;
	mov.f32 	%f67, 0f00000000;
	mul.wide.s32 	%rd13, %r18, 4;
	mov.u32 	%r36, %r2;
$L__BB1_4:
	.pragma "nounroll";
	ld.global.f32 	%f17, [%rd52+-16];
	mul.wide.s32 	%rd11, %r36, 4;
	add.s64 	%rd12, %rd1, %rd11;
	ld.global.f32 	%f18, [%rd12];
	fma.rn.f32 	%f19, %f17, %f18, %f67;
	ld.global.f32 	%f20, [%rd52+-12];
	add.s64 	%rd14, %rd12, %rd13;
	ld.global.f32 	%f21, [%rd14];
	fma.rn.f32 	%f22, %f20, %f21, %f19;
	ld.global.f32 	%f23, [%rd52+-8];
	add.s64 	%rd15, %rd14, %rd13;
	ld.global.f32 	%f24, [%rd15];
	fma.rn.f32 	%f25, %f23, %f24, %f22;
	ld.global.f32 	%f26, [%rd52+-4];
	add.s64 	%rd16, %rd15, %rd13;
	ld.global.f32 	%f27, [%rd16];
	fma.rn.f32 	%f28, %f26, %f27, %f25;
	ld.global.f32 	%f29, [%rd52];
	add.s64 	%rd17, %rd16, %rd13;
	ld.global.f32 	%f30, [%rd17];
	fma.rn.f32 	%f31, %f29, %f30, %f28;
	ld.global.f32 	%f32, [%rd52+4];
	add.s64 	%rd18, %rd17, %rd13;
	ld.global.f32 	%f33, [%rd18];
	fma.rn.f32 	%f34, %f32, %f33, %f31;
	ld.global.f32 	%f35, [%rd52+8];
	add.s64 	%rd19, %rd18, %rd13;
	ld.global.f32 	%f36, [%rd19];
	fma.rn.f32 	%f37, %f35, %f36, %f34;
	ld.global.f32 	%f38, [%rd52+12];
	add.s64 	%rd20, %rd19, %rd13;
	ld.global.f32 	%f39, [%rd20];
	fma.rn.f32 	%f67, %f38, %f39, %f37;
	add.s32 	%r37, %r37, 8;
	add.s32 	%r36, %r36, %r7;
	add.s64 	%rd52, %rd52, 32;
	setp.ne.s32 	%p6, %r37, 0;
	@%p6 bra 	$L__BB1_4;
$L__BB1_5:
	setp.eq.s32 	%p7, %r4, 0;
	@%p7 bra 	$L__BB1_13;
	and.b32  	%r13, %r19, 3;
	setp.lt.u32 	%p8, %r4, 4;
	@%p8 bra 	$L__BB1_8;
	add.s32 	%r28, %r39, %r3;
	mul.wide.u32 	%rd21, %r28, 4;
	add.s64 	%rd22, %rd2, %rd21;
	ld.global.f32 	%f41, [%rd22];
	mad.lo.s32 	%r29, %r39, %r18, %r2;
	mul.wide.s32 	%rd23, %r29, 4;
	add.s64 	%rd24, %rd1, %rd23;
	ld.global.f32 	%f42, [%rd24];
	fma.rn.f32 	%f43, %f41, %f42, %f67;
	cvt.u64.u32 	%rd25, %r3;
	cvt.u64.u32 	%rd26, %r39;
	add.s64 	%rd27, %rd26, %rd25;
	shl.b64 	%rd28, %rd27, 2;
	add.s64 	%rd29, %rd2, %rd28;
	ld.global.f32 	%f44, [%rd29+4];
	mul.wide.s32 	%rd30, %r18, 4;
	add.s64 	%rd31, %rd24, %rd30;
	ld.global.f32 	%f45, [%rd31];
	fma.rn.f32 	%f46, %f44, %f45, %f43;
	ld.global.f32 	%f47, [%rd29+8];
	add.s64 	%rd32, %rd31, %rd30;
	ld.global.f32 	%f48, [%rd32];
	fma.rn.f32 	%f49, %f47, %f48, %f46;
	ld.global.f32 	%f50, [%rd29+12];
	add.s64 	%rd33, %rd32, %rd30;
	ld.global.f32 	%f51, [%rd33];
	fma.rn.f32 	%f67, %f50, %f51, %f49;
	add.s32 	%r39, %r39, 4;
$L__BB1_8:
	setp.eq.s32 	%p9, %r13, 0;
	@%p9 bra 	$L__BB1_13;
	setp.eq.s32 	%p10, %r13, 1;
	@%p10 bra 	$L__BB1_11;
	add.s32 	%r30, %r39, %r3;
	mul.wide.u32 	%rd34, %r30, 4;
	add.s64 	%rd35, %rd2, %rd34;
	ld.global.f32 	%f53, [%rd35];
	mad.lo.s32 	%r31, %r39, %r18, %r2;
	mul.wide.s32 	%rd36, %r31, 4;
	add.s64 	%rd37, %rd1, %rd36;
	ld.global.f32 	%f54, [%rd37];
	fma.rn.f32 	%f55, %f53, %f54, %f67;
	cvt.u64.u32 	%rd38, %r3;
	cvt.u64.u32 	%rd39, %r39;
	add.s64 	%rd40, %rd39, %rd38;
	shl.b64 	%rd41, %rd40, 2;
	add.s64 	%rd42, %rd2, %rd41;
	ld.global.f32 	%f56, [%rd42+4];
	mul.wide.s32 	%rd43, %r18, 4;
	add.s64 	%rd44, %rd37, %rd43;
	ld.global.f32 	%f57, [%rd44];
	fma.rn.f32 	%f67, %f56, %f57, %f55;
	add.s32 	%r39, %r39, 2;
$L__BB1_11:
	and.b32  	%r32, %r19, 1;
	setp.eq.b32 	%p11, %r32, 1;
	not.pred 	%p12, %p11;
	@%p12 bra 	$L__BB1_13;
	add.s32 	%r33, %r39, %r3;
	mul.wide.u32 	%rd45, %r33, 4;
	add.s64 	%rd46, %rd2, %rd45;
	ld.global.f32 	%f58, [%rd46];
	mad.lo.s32 	%r34, %r39, %r18, %r2;
	mul.wide.s32 	%rd47, %r34, 4;
	add.s64 	%rd48, %rd1, %rd47;
	ld.global.f32 	%f59, [%rd48];
	fma.rn.f32 	%f67, %f58, %f59, %f67;
$L__BB1_13:
	mad.lo.s32 	%r35, %r18, %r1, %r2;
	cvta.to.global.u64 	%rd49, %rd6;
	mul.wide.s32 	%rd50, %r35, 4;
	add.s64 	%rd51, %rd49, %rd50;
	st.global.f32 	[%rd51], %f67;
$L__BB1_14:
	ret;

}


// ===== COMPILED SASS (sm_100) =====

	.target	sm_100

	.elftype	@"ET_EXEC"


//--------------------- .note.nv.tkinfo           --------------------------
	.section	.note.nv.tkinfo,"",@"SHT_NOTE"
	.sectionflags	@"SHF_NOTE_NV_TKINFO"
	.tkinfo
        /*0018*/ 	.word	0x00000002
        /*0030*/ 	.string	""
        /*0030*/ 	.string	"ptxas"
        /*0030*/ 	.string	"Cuda compilation tools, release 13.0, V13.0.88"
        /*0030*/ 	.string	"Build cuda_13.0.r13.0/compiler.36424714_0"
        /*0030*/ 	.string	"-arch sm_100 -m 64 "



//--------------------- .note.nv.cuinfo           --------------------------
	.section	.note.nv.cuinfo,"",@"SHT_NOTE"
	.sectionflags	@"SHF_NOTE_NV_CUINFO"
        /*0018*/ 	.short	0x0002
        /*001a*/ 	.short	0x0064
        /*001c*/ 	.short	0x0082
	.zero		2


//--------------------- .nv.info                  --------------------------
	.section	.nv.info,"",@"SHT_CUDA_INFO"
	.align	4


	//----- nvinfo : EIATTR_REGCOUNT
	.align		4
        /*0000*/ 	.byte	0x04, 0x2f
        /*0002*/ 	.short	(.L_1 - .L_0)
	.align		4
.L_0:
        /*0004*/ 	.word	index@(_Z22matmul_standard_kernelPKfS0_Pfiii)
        /*0008*/ 	.word	0x00000020


	//----- nvinfo : EIATTR_FRAME_SIZE
	.align		4
.L_1:
        /*000c*/ 	.byte	0x04, 0x11
        /*000e*/ 	.short	(.L_3 - .L_2)
	.align		4
.L_2:
        /*0010*/ 	.word	index@(_Z22matmul_standard_kernelPKfS0_Pfiii)
        /*0014*/ 	.word	0x00000000


	//----- nvinfo : EIATTR_REGCOUNT
	.align		4
.L_3:
        /*0018*/ 	.byte	0x04, 0x2f
        /*001a*/ 	.short	(.L_5 - .L_4)
	.align		4
.L_4:
        /*001c*/ 	.word	index@(_Z19matmul_naive_kernelPKfS0_Pfiii)
        /*0020*/ 	.word	0x00000020


	//----- nvinfo : EIATTR_FRAME_SIZE
	.align		4
.L_5:
        /*0024*/ 	.byte	0x04, 0x11
        /*0026*/ 	.short	(.L_7 - .L_6)
	.align		4
.L_6:
        /*0028*/ 	.word	index@(_Z19matmul_naive_kernelPKfS0_Pfiii)
        /*002c*/ 	.word	0x00000000


	//----- nvinfo : EIATTR_MIN_STACK_SIZE
	.align		4
.L_7:
        /*0030*/ 	.byte	0x04, 0x12
        /*0032*/ 	.short	(.L_9 - .L_8)
	.align		4
.L_8:
        /*0034*/ 	.word	index@(_Z19matmul_naive_kernelPKfS0_Pfiii)
        /*0038*/ 	.word	0x00000000


	//----- nvinfo : EIATTR_MIN_STACK_SIZE
	.align		4
.L_9:
        /*003c*/ 	.byte	0x04, 0x12
        /*003e*/ 	.short	(.L_11 - .L_10)
	.align		4
.L_10:
        /*0040*/ 	.word	index@(_Z22matmul_standard_kernelPKfS0_Pfiii)
        /*0044*/ 	.word	0x00000000
.L_11:


//--------------------- .nv.compat                --------------------------
	.section	.nv.compat,"",@"SHT_CUDA_COMPAT_INFO"
	.align	4
        /*0000*/ 	.byte	0x02, 0x09, 0x00, 0x00, 0x02, 0x02, 0x01, 0x00, 0x02, 0x05, 0x05, 0x00, 0x03, 0x07, 0x01, 0x01
        /*0010*/ 	.byte	0x02, 0x03, 0x00, 0x00, 0x02, 0x06, 0x01, 0x00, 0x04, 0x0b, 0x08, 0x00, 0x09, 0x00, 0x00, 0x00
        /*0020*/ 	.byte	0x00, 0x00, 0x00, 0x00


//--------------------- .nv.info._Z19matmul_naive_kernelPKfS0_Pfiii --------------------------
	.section	.nv.info._Z19matmul_naive_kernelPKfS0_Pfiii,"",@"SHT_CUDA_INFO"
	.sectionflags	@""
	.align	4


	//----- nvinfo : EIATTR_CUDA_API_VERSION
	.align		4
        /*0000*/ 	.byte	0x04, 0x37
        /*0002*/ 	.short	(.L_13 - .L_12)
.L_12:
        /*0004*/ 	.word	0x00000082


	//----- nvinfo : EIATTR_KPARAM_INFO
	.align		4
.L_13:
        /*0008*/ 	.byte	0x04, 0x17
        /*000a*/ 	.short	(.L_15 - .L_14)
.L_14:
        /*000c*/ 	.word	0x00000000
        /*0010*/ 	.short	0x0005
        /*0012*/ 	.short	0x0020
        /*0014*/ 	.byte	0x00, 0xf0, 0x11, 0x00


	//----- nvinfo : EIATTR_KPARAM_INFO
	.align		4
.L_15:
        /*0018*/ 	.byte	0x04, 0x17
        /*001a*/ 	.short	(.L_17 - .L_16)
.L_16:
        /*001c*/ 	.word	0x00000000
        /*0020*/ 	.short	0x0004
        /*0022*/ 	.short	0x001c
        /*0024*/ 	.byte	0x00, 0xf0, 0x11, 0x00


	//----- nvinfo : EIATTR_KPARAM_INFO
	.align		4
.L_17:
        /*0028*/ 	.byte	0x04, 0x17
        /*002a*/ 	.short	(.L_19 - .L_18)
.L_18:
        /*002c*/ 	.word	0x00000000
        /*0030*/ 	.short	0x0003
        /*0032*/ 	.short	0x0018
        /*0034*/ 	.byte	0x00, 0xf0, 0x11, 0x00


	//----- nvinfo : EIATTR_KPARAM_INFO
	.align		4
.L_19:
        /*0038*/ 	.byte	0x04, 0x17
        /*003a*/ 	.short	(.L_21 - .L_20)
.L_20:
        /*003c*/ 	.word	0x00000000
        /*0040*/ 	.short	0x0002
        /*0042*/ 	.short	0x0010
        /*0044*/ 	.byte	0x00, 0xf5, 0x21, 0x00


	//----- nvinfo : EIATTR_KPARAM_INFO
	.align		4
.L_21:
        /*0048*/ 	.byte	0x04, 0x17
        /*004a*/ 	.short	(.L_23 - .L_22)
.L_22:
        /*004c*/ 	.word	0x00000000
        /*0050*/ 	.short	0x0001
        /*0052*/ 	.short	0x0008
        /*0054*/ 	.byte	0x00, 0xf5, 0x21, 0x00


	//----- nvinfo : EIATTR_KPARAM_INFO
	.align		4
.L_23:
        /*0058*/ 	.byte	0x04, 0x17
        /*005a*/ 	.short	(.L_25 - .L_24)
.L_24:
        /*005c*/ 	.word	0x00000000
        /*0060*/ 	.short	0x0000
        /*0062*/ 	.short	0x0000
        /*0064*/ 	.byte	0x00, 0xf5, 0x21, 0x00


	//----- nvinfo : EIATTR_SPARSE_MMA_MASK
	.align		4
.L_25:
        /*0068*/ 	.byte	0x03, 0x50
        /*006a*/ 	.short	0x0000


	//----- nvinfo : EIATTR_MAXREG_COUNT
	.align		4
        /*006c*/ 	.byte	0x03, 0x1b
        /*006e*/ 	.short	0x00ff


	//----- nvinfo : EIATTR_MERCURY_ISA_VERSION
	.align		4
        /*0070*/ 	.byte	0x03, 0x5f
        /*0072*/ 	.short	0x0101


	//----- nvinfo : EIATTR_VRC_CTA_INIT_COUNT
	.align		4
        /*0074*/ 	.byte	0x02, 0x4a
	.zero		1
	.zero		1


	//----- nvinfo : EIATTR_EXIT_INSTR_OFFSETS
	.align		4
        /*0078*/ 	.byte	0x04, 0x1c
        /*007a*/ 	.short	(.L_27 - .L_26)


	//   ....[0]....
.L_26:
        /*007c*/ 	.word	0x000000c0


	//   ....[1]....
        /*0080*/ 	.word	0x000008e0


	//----- nvinfo : EIATTR_CBANK_PARAM_SIZE
	.align		4
.L_27:
        /*0084*/ 	.byte	0x03, 0x19
        /*0086*/ 	.short	0x0024


	//----- nvinfo : EIATTR_PARAM_CBANK
	.align		4
        /*0088*/ 	.byte	0x04, 0x0a
        /*008a*/ 	.short	(.L_29 - .L_28)
	.align		4
.L_28:
        /*008c*/ 	.word	index@(.nv.constant0._Z19matmul_naive_kernelPKfS0_Pfiii)
        /*0090*/ 	.short	0x0380
        /*0092*/ 	.short	0x0024


	//----- nvinfo : EIATTR_SW_WAR
	.align		4
.L_29:
        /*0094*/ 	.byte	0x04, 0x36
        /*0096*/ 	.short	(.L_31 - .L_30)
.L_30:
        /*0098*/ 	.word	0x00000008
.L_31:


//--------------------- .nv.info._Z22matmul_standard_kernelPKfS0_Pfiii --------------------------
	.section	.nv.info._Z22matmul_standard_kernelPKfS0_Pfiii,"",@"SHT_CUDA_INFO"
	.sectionflags	@""
	.align	4


	//----- nvinfo : EIATTR_CUDA_API_VERSION
	.align		4
        /*0000*/ 	.byte	0x04, 0x37
        /*0002*/ 	.short	(.L_33 - .L_32)
.L_32:
        /*0004*/ 	.word	0x00000082


	//----- nvinfo : EIATTR_KPARAM_INFO
	.align		4
.L_33:
        /*0008*/ 	.byte	0x04, 0x17
        /*000a*/ 	.short	(.L_35 - .L_34)
.L_34:
        /*000c*/ 	.word	0x00000000
        /*0010*/ 	.short	0x0005
        /*0012*/ 	.short	0x0020
        /*0014*/ 	.byte	0x00, 0xf0, 0x11, 0x00


	//----- nvinfo : EIATTR_KPARAM_INFO
	.align		4
.L_35:
        /*0018*/ 	.byte	0x04, 0x17
        /*001a*/ 	.short	(.L_37 - .L_36)
.L_36:
        /*001c*/ 	.word	0x00000000
        /*0020*/ 	.short	0x0004
        /*0022*/ 	.short	0x001c
        /*0024*/ 	.byte	0x00, 0xf0, 0x11, 0x00


	//----- nvinfo : EIATTR_KPARAM_INFO
	.align		4
.L_37:
        /*0028*/ 	.byte	0x04, 0x17
        /*002a*/ 	.short	(.L_39 - .L_38)
.L_38:
        /*002c*/ 	.word	0x00000000
        /*0030*/ 	.short	0x0003
        /*0032*/ 	.short	0x0018
        /*0034*/ 	.byte	0x00, 0xf0, 0x11, 0x00


	//----- nvinfo : EIATTR_KPARAM_INFO
	.align		4
.L_39:
        /*0038*/ 	.byte	0x04, 0x17
        /*003a*/ 	.short	(.L_41 - .L_40)
.L_40:
        /*003c*/ 	.word	0x00000000
        /*0040*/ 	.short	0x0002
        /*0042*/ 	.short	0x0010
        /*0044*/ 	.byte	0x00, 0xf5, 0x21, 0x00


	//----- nvinfo : EIATTR_KPARAM_INFO
	.align		4
.L_41:
        /*0048*/ 	.byte	0x04, 0x17
        /*004a*/ 	.short	(.L_43 - .L_42)
.L_42:
        /*004c*/ 	.word	0x00000000
        /*0050*/ 	.short	0x0001
        /*0052*/ 	.short	0x0008
        /*0054*/ 	.byte	0x00, 0xf5, 0x21, 0x00


	//----- nvinfo : EIATTR_KPARAM_INFO
	.align		4
.L_43:
        /*0058*/ 	.byte	0x04, 0x17
        /*005a*/ 	.short	(.L_45 - .L_44)
.L_44:
        /*005c*/ 	.word	0x00000000
        /*0060*/ 	.short	0x0000
        /*0062*/ 	.short	0x0000
        /*0064*/ 	.byte	0x00, 0xf5, 0x21, 0x00


	//----- nvinfo : EIATTR_SPARSE_MMA_MASK
	.align		4
.L_45:
        /*0068*/ 	.byte	0x03, 0x50
        /*006a*/ 	.short	0x0000


	//----- nvinfo : EIATTR_MAXREG_COUNT
	.align		4
        /*006c*/ 	.byte	0x03, 0x1b
        /*006e*/ 	.short	0x00ff


	//----- nvinfo : EIATTR_NUM_BARRIERS
	.align		4
        /*0070*/ 	.byte	0x02, 0x4c
        /*0072*/ 	.byte	0x01
	.zero		1


	//----- nvinfo : EIATTR_MERCURY_ISA_VERSION
	.align		4
        /*0074*/ 	.byte	0x03, 0x5f
        /*0076*/ 	.short	0x0101


	//----- nvinfo : EIATTR_VRC_CTA_INIT_COUNT
	.align		4
        /*0078*/ 	.byte	0x02, 0x4a
	.zero		1
	.zero		1


	//----- nvinfo : EIATTR_EXIT_INSTR_OFFSETS
	.align		4
        /*007c*/ 	.byte	0x04, 0x1c
        /*007e*/ 	.short	(.L_47 - .L_46)


	//   ....[0]....
.L_46:
        /*0080*/ 	.word	0x000005e0


	//   ....[1]....
        /*0084*/ 	.word	0x00000630


	//----- nvinfo : EIATTR_CBANK_PARAM_SIZE
	.align		4
.L_47:
        /*0088*/ 	.byte	0x03, 0x19
        /*008a*/ 	.short	0x0024


	//----- nvinfo : EIATTR_PARAM_CBANK
	.align		4
        /*008c*/ 	.byte	0x04, 0x0a
        /*008e*/ 	.short	(.L_49 - .L_48)
	.align		4
.L_48:
        /*0090*/ 	.word	index@(.nv.constant0._Z22matmul_standard_kernelPKfS0_Pfiii)
        /*0094*/ 	.short	0x0380
        /*0096*/ 	.short	0x0024


	//----- nvinfo : EIATTR_SW_WAR
	.align		4
.L_49:
        /*0098*/ 	.byte	0x04, 0x36
        /*009a*/ 	.short	(.L_51 - .L_50)
.L_50:
        /*009c*/ 	.word	0x00000008
.L_51:


//--------------------- .nv.callgraph             --------------------------
	.section	.nv.callgraph,"",@"SHT_CUDA_CALLGRAPH"
	.align	4
	.sectionentsize	8
	.align		4
        /*0000*/ 	.word	0x00000000
	.align		4
        /*0004*/ 	.word	0xffffffff
	.align		4
        /*0008*/ 	.word	0x00000000
	.align		4
        /*000c*/ 	.word	0xfffffffe
	.align		4
        /*0010*/ 	.word	0x00000000
	.align		4
        /*0014*/ 	.word	0xfffffffd
	.align		4
        /*0018*/ 	.word	0x00000000
	.align		4
        /*001c*/ 	.word	0xfffffffc


//--------------------- .text._Z19matmul_naive_kernelPKfS0_Pfiii --------------------------
	.section	.text._Z19matmul_naive_kernelPKfS0_Pfiii,"ax",@progbits
	.align	128
        .global         _Z19matmul_naive_kernelPKfS0_Pfiii
        .type           _Z19matmul_naive_kernelPKfS0_Pfiii,@function
        .size           _Z19matmul_naive_kernelPKfS0_Pfiii,(.L_x_8 - _Z19matmul_naive_kernelPKfS0_Pfiii)
        .other          _Z19matmul_naive_kernelPKfS0_Pfiii,@"STO_CUDA_ENTRY STV_DEFAULT"
_Z19matmul_naive_kernelPKfS0_Pfiii:
.text._Z19matmul_naive_kernelPKfS0_Pfiii:
[----:B------:R-:W-:Y:S01]  /*0000*/  LDC R1, c[0x0][0x37c] ;  /* 0x0000df00ff017b82 */ /* 0x000fe20000000800 */
[----:B------:R-:W0:Y:S07]  /*0010*/  S2R R5, SR_TID.X ;  /* 0x0000000000057919 */ /* 0x000e2e0000002100 */
[----:B------:R-:W1:Y:S01]  /*0020*/  LDC R19, c[0x0][0x364] ;  /* 0x0000d900ff137b82 */ /* 0x000e620000000800 */
[----:B------:R-:W1:Y:S07]  /*0030*/  S2R R4, SR_TID.Y ;  /* 0x0000000000047919 */ /* 0x000e6e0000002200 */
[----:B------:R-:W0:Y:S08]  /*0040*/  S2UR UR5, SR_CTAID.X ;  /* 0x00000000000579c3 */ /* 0x000e300000002500 */
[----:B------:R-:W0:Y:S08]  /*0050*/  LDC R0, c[0x0][0x360] ;  /* 0x0000d800ff007b82 */ /* 0x000e300000000800 */
[----:B------:R-:W1:Y:S08]  /*0060*/  S2UR UR4, SR_CTAID.Y ;  /* 0x00000000000479c3 */ /* 0x000e700000002600 */
[----:B------:R-:W2:Y:S01]  /*0070*/  LDC.64 R2, c[0x0][0x398] ;  /* 0x0000e600ff027b82 */ /* 0x000ea20000000a00 */
[----:B0-----:R-:W-:-:S02]  /*0080*/  IMAD R0, R0, UR5, R5 ;  /* 0x0000000500007c24 */ /* 0x001fc4000f8e0205 */
[----:B-1----:R-:W-:-:S03]  /*0090*/  IMAD R19, R19, UR4, R4 ;  /* 0x0000000413137c24 */ /* 0x002fc6000f8e0204 */
[----:B--2---:R-:W-:-:S04]  /*00a0*/  ISETP.GE.AND P0, PT, R0, R3, PT ;  /* 0x000000030000720c */ /* 0x004fc80003f06270 */
[----:B------:R-:W-:-:S13]  /*00b0*/  ISETP.GE.OR P0, PT, R19, R2, P0 ;  /* 0x000000021300720c */ /* 0x000fda0000706670 */
[----:B------:R-:W-:Y:S05]  /*00c0*/  @P0 EXIT ;  /* 0x000000000000094d */ /* 0x000fea0003800000 */
[----:B------:R-:W0:Y:S01]  /*00d0*/  LDC R2, c[0x0][0x3a0] ;  /* 0x0000e800ff027b82 */ /* 0x000e220000000800 */
[----:B------:R-:W1:Y:S01]  /*00e0*/  LDCU.64 UR4, c[0x0][0x358] ;  /* 0x00006b00ff0477ac */ /* 0x000e620008000a00 */
[----:B------:R-:W-:Y:S01]  /*00f0*/  HFMA2 R24, -RZ, RZ, 0, 0 ;  /* 0x00000000ff187431 */ /* 0x000fe200000001ff */
[----:B0-----:R-:W-:-:S13]  /*0100*/  ISETP.GE.AND P0, PT, R2, 0x1, PT ;  /* 0x000000010200780c */ /* 0x001fda0003f06270 */
[----:B-1----:R-:W-:Y:S05]  /*0110*/  @!P0 BRA `(.L_x_0) ;  /* 0x0000000400e08947 */ /* 0x002fea0003800000 */
[C---:B------:R-:W-:Y:S01]  /*0120*/  ISETP.GE.U32.AND P1, PT, R2.reuse, 0x8, PT ;  /* 0x000000080200780c */ /* 0x040fe20003f26070 */
[----:B------:R-:W-:Y:S01]  /*0130*/  IMAD R20, R19, R2, RZ ;  /* 0x0000000213147224 */ /* 0x000fe200078e02ff */
[----:B------:R-:W-:Y:S02]  /*0140*/  LOP3.LUT R27, R2, 0x7, RZ, 0xc0, !PT ;  /* 0x00000007021b7812 */ /* 0x000fe400078ec0ff */
[----:B------:R-:W-:Y:S02]  /*0150*/  MOV R24, RZ ;  /* 0x000000ff00187202 */ /* 0x000fe40000000f00 */
[----:B------:R-:W-:Y:S02]  /*0160*/  ISETP.NE.AND P0, PT, R27, RZ, PT ;  /* 0x000000ff1b00720c */ /* 0x000fe40003f05270 */
[----:B------:R-:W-:-:S05]  /*0170*/  MOV R21, RZ ;  /* 0x000000ff00157202 */ /* 0x000fca0000000f00 */
[----:B------:R-:W-:Y:S06]  /*0180*/  @!P1 BRA `(.L_x_1) ;  /* 0x0000000000c49947 */ /* 0x000fec0003800000 */
[----:B------:R-:W0:Y:S01]  /*0190*/  LDC.64 R4, c[0x0][0x380] ;  /* 0x0000e000ff047b82 */ /* 0x000e220000000a00 */
[----:B------:R-:W-:Y:S02]  /*01a0*/  LOP3.LUT R21, R2, 0x7ffffff8, RZ, 0xc0, !PT ;  /* 0x7ffffff802157812 */ /* 0x000fe400078ec0ff */
[----:B------:R-:W-:Y:S02]  /*01b0*/  MOV R24, RZ ;  /* 0x000000ff00187202 */ /* 0x000fe40000000f00 */
[----:B------:R-:W-:Y:S02]  /*01c0*/  MOV R18, R0 ;  /* 0x0000000000127202 */ /* 0x000fe40000000f00 */
[----:B------:R-:W-:Y:S01]  /*01d0*/  IADD3 R22, PT, PT, -R21, RZ, RZ ;  /* 0x000000ff15167210 */ /* 0x000fe20007ffe1ff */
[----:B0-----:R-:W-:-:S03]  /*01e0*/  IMAD.WIDE.U32 R4, R20, 0x4, R4 ;  /* 0x0000000414047825 */ /* 0x001fc600078e0004 */
[----:B------:R-:W-:-:S04]  /*01f0*/  IADD3 R6, P1, PT, R4, 0x10, RZ ;  /* 0x0000001004067810 */ /* 0x000fc80007f3e0ff */
[----:B------:R-:W-:-:S09]  /*0200*/  IADD3.X R7, PT, PT, RZ, R5, RZ, P1, !PT ;  /* 0x00000005ff077210 */ /* 0x000fd20000ffe4ff */
.L_x_2:
[----:B------:R-:W0:Y:S01]  /*0210*/  LDC.64 R16, c[0x0][0x388] ;  /* 0x0000e200ff107b82 */ /* 0x000e220000000a00 */
[----:B------:R-:W-:Y:S02]  /*0220*/  MOV R4, R6 ;  /* 0x0000000600047202 */ /* 0x000fe40000000f00 */
[----:B------:R-:W-:-:S05]  /*0230*/  MOV R5, R7 ;  /* 0x0000000700057202 */ /* 0x000fca0000000f00 */
[----:B------:R-:W2:Y:S04]  /*0240*/  LDG.E R25, desc[UR4][R4.64+-0x10] ;  /* 0xfffff00404197981 */ /* 0x000ea8000c1e1900 */
[----:B------:R-:W3:Y:S04]  /*0250*/  LDG.E R23, desc[UR4][R4.64+-0xc] ;  /* 0xfffff40404177981 */ /* 0x000ee8000c1e1900 */
[----:B------:R-:W4:Y:S04]  /*0260*/  LDG.E R29, desc[UR4][R4.64+-0x8] ;  /* 0xfffff804041d7981 */ /* 0x000f28000c1e1900 */
[----:B------:R-:W5:Y:S01]  /*0270*/  LDG.E R28, desc[UR4][R4.64+-0x4] ;  /* 0xfffffc04041c7981 */ /* 0x000f62000c1e1900 */
[----:B0-----:R-:W-:-:S05]  /*0280*/  IMAD.WIDE R16, R18, 0x4, R16 ;  /* 0x0000000412107825 */ /* 0x001fca00078e0210 */
[----:B------:R0:W2:Y:S01]  /*0290*/  LDG.E R26, desc[UR4][R16.64] ;  /* 0x00000004101a7981 */ /* 0x0000a2000c1e1900 */
[----:B------:R-:W-:-:S04]  /*02a0*/  IMAD.WIDE R14, R3, 0x4, R16 ;  /* 0x00000004030e7825 */ /* 0x000fc800078e0210 */
[C---:B------:R-:W-:Y:S02]  /*02b0*/  IMAD.WIDE R6, R3.reuse, 0x4, R14 ;  /* 0x0000000403067825 */ /* 0x040fe400078e020e */
[----:B------:R-:W3:Y:S02]  /*02c0*/  LDG.E R14, desc[UR4][R14.64] ;  /* 0x000000040e0e7981 */ /* 0x000ee4000c1e1900 */
[C---:B------:R-:W-:Y:S02]  /*02d0*/  IMAD.WIDE R10, R3.reuse, 0x4, R6 ;  /* 0x00000004030a7825 */ /* 0x040fe400078e0206 */
[----:B------:R-:W4:Y:S02]  /*02e0*/  LDG.E R6, desc[UR4][R6.64] ;  /* 0x0000000406067981 */ /* 0x000f24000c1e1900 */
[C---:B------:R-:W-:Y:S02]  /*02f0*/  IMAD.WIDE R8, R3.reuse, 0x4, R10 ;  /* 0x0000000403087825 */ /* 0x040fe400078e020a */
[----:B------:R-:W5:Y:S02]  /*0300*/  LDG.E R10, desc[UR4][R10.64] ;  /* 0x000000040a0a7981 */ /* 0x000f64000c1e1900 */
[----:B------:R-:W-:-:S02]  /*0310*/  IMAD.WIDE R12, R3, 0x4, R8 ;  /* 0x00000004030c7825 */ /* 0x000fc400078e0208 */
[----:B------:R-:W5:Y:S04]  /*0320*/  LDG.E R7, desc[UR4][R4.64] ;  /* 0x0000000404077981 */ /* 0x000f68000c1e1900 */
[----:B------:R-:W5:Y:S01]  /*0330*/  LDG.E R8, desc[UR4][R8.64] ;  /* 0x0000000408087981 */ /* 0x000f62000c1e1900 */
[----:B0-----:R-:W-:-:S03]  /*0340*/  IMAD.WIDE R16, R3, 0x4, R12 ;  /* 0x0000000403107825 */ /* 0x001fc600078e020c */
[----:B------:R-:W5:Y:S04]  /*0350*/  LDG.E R12, desc[UR4][R12.64] ;  /* 0x000000040c0c7981 */ /* 0x000f68000c1e1900 */
[----:B------:R-:W5:Y:S04]  /*0360*/  LDG.E R15, desc[UR4][R16.64] ;  /* 0x00000004100f7981 */ /* 0x000f68000c1e1900 */
[----:B------:R-:W5:Y:S04]  /*0370*/  LDG.E R9, desc[UR4][R4.64+0x4] ;  /* 0x0000040404097981 */ /* 0x000f68000c1e1900 */
[----:B------:R-:W5:Y:S01]  /*0380*/  LDG.E R11, desc[UR4][R4.64+0xc] ;  /* 0x00000c04040b7981 */ /* 0x000f62000c1e1900 */
[----:B--2---:R-:W-:Y:S01]  /*0390*/  FFMA R26, R25, R26, R24 ;  /* 0x0000001a191a7223 */ /* 0x004fe20000000018 */
[----:B------:R-:W-:-:S02]  /*03a0*/  IMAD.WIDE R24, R3, 0x4, R16 ;  /* 0x0000000403187825 */ /* 0x000fc400078e0210 */
[----:B------:R-:W2:Y:S04]  /*03b0*/  LDG.E R16, desc[UR4][R4.64+0x8] ;  /* 0x0000080404107981 */ /* 0x000ea8000c1e1900 */
[----:B------:R-:W2:Y:S01]  /*03c0*/  LDG.E R24, desc[UR4][R24.64] ;  /* 0x0000000418187981 */ /* 0x000ea2000c1e1900 */
[----:B---3--:R-:W-:Y:S01]  /*03d0*/  FFMA R14, R23, R14, R26 ;  /* 0x0000000e170e7223 */ /* 0x008fe2000000001a */
[----:B------:R-:W-:-:S03]  /*03e0*/  IADD3 R22, PT, PT, R22, 0x8, RZ ;  /* 0x0000000816167810 */ /* 0x000fc60007ffe0ff */
[----:B----4-:R-:W-:Y:S01]  /*03f0*/  FFMA R29, R29, R6, R14 ;  /* 0x000000061d1d7223 */ /* 0x010fe2000000000e */
[----:B------:R-:W-:-:S03]  /*0400*/  ISETP.NE.AND P1, PT, R22, RZ, PT ;  /* 0x000000ff1600720c */ /* 0x000fc60003f25270 */
[----:B-----5:R-:W-:Y:S01]  /*0410*/  FFMA R10, R28, R10, R29 ;  /* 0x0000000a1c0a7223 */ /* 0x020fe2000000001d */
[----:B------:R-:W-:-:S03]  /*0420*/  IADD3 R6, P2, PT, R4, 0x20, RZ ;  /* 0x0000002004067810 */ /* 0x000fc60007f5e0ff */
[----:B------:R-:W-:Y:S01]  /*0430*/  FFMA R8, R7, R8, R10 ;  /* 0x0000000807087223 */ /* 0x000fe2000000000a */
[----:B------:R-:W-:Y:S02]  /*0440*/  IADD3.X R7, PT, PT, RZ, R5, RZ, P2, !PT ;  /* 0x00000005ff077210 */ /* 0x000fe400017fe4ff */
[----:B------:R-:W-:Y:S01]  /*0450*/  LEA R18, R3, R18, 0x3 ;  /* 0x0000001203127211 */ /* 0x000fe200078e18ff */
[----:B------:R-:W-:-:S04]  /*0460*/  FFMA R9, R9, R12, R8 ;  /* 0x0000000c09097223 */ /* 0x000fc80000000008 */
[----:B--2---:R-:W-:-:S04]  /*0470*/  FFMA R16, R16, R15, R9 ;  /* 0x0000000f10107223 */ /* 0x004fc80000000009 */
[----:B------:R-:W-:Y:S01]  /*0480*/  FFMA R24, R11, R24, R16 ;  /* 0x000000180b187223 */ /* 0x000fe20000000010 */
[----:B------:R-:W-:Y:S06]  /*0490*/  @P1 BRA `(.L_x_2) ;  /* 0xfffffffc005c1947 */ /* 0x000fec000383ffff */
.L_x_1:
[----:B------:R-:W-:Y:S05]  /*04a0*/  @!P0 BRA `(.L_x_0) ;  /* 0x0000000000fc8947 */ /* 0x000fea0003800000 */
[----:B------:R-:W-:Y:S02]  /*04b0*/  ISETP.GE.U32.AND P1, PT, R27, 0x4, PT ;  /* 0x000000041b00780c */ /* 0x000fe40003f26070 */
[----:B------:R-:W-:-:S04]  /*04c0*/  LOP3.LUT R16, R2, 0x3, RZ, 0xc0, !PT ;  /* 0x0000000302107812 */ /* 0x000fc800078ec0ff */
[----:B------:R-:W-:-:S07]  /*04d0*/  ISETP.NE.AND P0, PT, R16, RZ, PT ;  /* 0x000000ff1000720c */ /* 0x000fce0003f05270 */
[----:B------:R-:W-:Y:S06]  /*04e0*/  @!P1 BRA `(.L_x_3) ;  /* 0x00000000006c9947 */ /* 0x000fec0003800000 */
[----:B------:R-:W0:Y:S01]  /*04f0*/  LDC.64 R6, c[0x0][0x388] ;  /* 0x0000e200ff067b82 */ /* 0x000e220000000a00 */
[----:B------:R-:W1:Y:S01]  /*0500*/  LDCU.64 UR6, c[0x0][0x380] ;  /* 0x00007000ff0677ac */ /* 0x000e620008000a00 */
[----:B------:R-:W-:Y:S01]  /*0510*/  IMAD R9, R21, R3, R0 ;  /* 0x0000000315097224 */ /* 0x000fe200078e0200 */
[CC--:B------:R-:W-:Y:S02]  /*0520*/  IADD3 R5, PT, PT, R20.reuse, R21.reuse, RZ ;  /* 0x0000001514057210 */ /* 0x0c0fe40007ffe0ff */
[----:B------:R-:W-:-:S03]  /*0530*/  IADD3 R10, P1, PT, R20, R21, RZ ;  /* 0x00000015140a7210 */ /* 0x000fc60007f3e0ff */
[----:B------:R-:W2:Y:S01]  /*0540*/  LDC.64 R14, c[0x0][0x380] ;  /* 0x0000e000ff0e7b82 */ /* 0x000ea20000000a00 */
[----:B0-----:R-:W-:-:S04]  /*0550*/  IMAD.WIDE R6, R9, 0x4, R6 ;  /* 0x0000000409067825 */ /* 0x001fc800078e0206 */
[----:B------:R-:W-:Y:S02]  /*0560*/  IMAD.WIDE R8, R3, 0x4, R6 ;  /* 0x0000000403087825 */ /* 0x000fe400078e0206 */
[----:B------:R-:W3:Y:S02]  /*0570*/  LDG.E R6, desc[UR4][R6.64] ;  /* 0x0000000406067981 */ /* 0x000ee4000c1e1900 */
[----:B--2---:R-:W-:Y:S01]  /*0580*/  IMAD.WIDE.U32 R14, R5, 0x4, R14 ;  /* 0x00000004050e7825 */ /* 0x004fe200078e000e */
[----:B------:R-:W-:Y:S02]  /*0590*/  IADD3.X R5, PT, PT, RZ, RZ, RZ, P1, !PT ;  /* 0x000000ffff057210 */ /* 0x000fe40000ffe4ff */
[----:B-1----:R-:W-:-:S03]  /*05a0*/  LEA R4, P1, R10, UR6, 0x2 ;  /* 0x000000060a047c11 */ /* 0x002fc6000f8210ff */
[----:B------:R-:W3:Y:S01]  /*05b0*/  LDG.E R15, desc[UR4][R14.64] ;  /* 0x000000040e0f7981 */ /* 0x000ee2000c1e1900 */
[----:B------:R-:W-:Y:S01]  /*05c0*/  LEA.HI.X R5, R10, UR7, R5, 0x2, P1 ;  /* 0x000000070a057c11 */ /* 0x000fe200088f1405 */
[C---:B------:R-:W-:Y:S02]  /*05d0*/  IMAD.WIDE R10, R3.reuse, 0x4, R8 ;  /* 0x00000004030a7825 */ /* 0x040fe400078e0208 */
[----:B------:R-:W2:Y:S04]  /*05e0*/  LDG.E R8, desc[UR4][R8.64] ;  /* 0x0000000408087981 */ /* 0x000ea8000c1e1900 */
[----:B------:R-:W2:Y:S01]  /*05f0*/  LDG.E R17, desc[UR4][R4.64+0x4] ;  /* 0x0000040404117981 */ /* 0x000ea2000c1e1900 */
[----:B------:R-:W-:-:S03]  /*0600*/  IMAD.WIDE R12, R3, 0x4, R10 ;  /* 0x00000004030c7825 */ /* 0x000fc600078e020a */
[----:B------:R-:W4:Y:S04]  /*0610*/  LDG.E R22, desc[UR4][R10.64] ;  /* 0x000000040a167981 */ /* 0x000f28000c1e1900 */
[----:B------:R-:W4:Y:S04]  /*0620*/  LDG.E R18, desc[UR4][R4.64+0x8] ;  /* 0x0000080404127981 */ /* 0x000f28000c1e1900 */
[----:B------:R-:W5:Y:S04]  /*0630*/  LDG.E R26, desc[UR4][R4.64+0xc] ;  /* 0x00000c04041a7981 */ /* 0x000f68000c1e1900 */
[----:B------:R-:W5:Y:S01]  /*0640*/  LDG.E R12, desc[UR4][R12.64] ;  /* 0x000000040c0c7981 */ /* 0x000f62000c1e1900 */
[----:B------:R-:W-:Y:S01]  /*0650*/  IADD3 R21, PT, PT, R21, 0x4, RZ ;  /* 0x0000000415157810 */ /* 0x000fe20007ffe0ff */
[----:B---3--:R-:W-:-:S04]  /*0660*/  FFMA R24, R15, R6, R24 ;  /* 0x000000060f187223 */ /* 0x008fc80000000018 */
[----:B--2---:R-:W-:-:S04]  /*0670*/  FFMA R17, R17, R8, R24 ;  /* 0x0000000811117223 */ /* 0x004fc80000000018 */
[----:B----4-:R-:W-:-:S04]  /*0680*/  FFMA R17, R18, R22, R17 ;  /* 0x0000001612117223 */ /* 0x010fc80000000011 */
[----:B-----5:R-:W-:-:S07]  /*0690*/  FFMA R24, R26, R12, R17 ;  /* 0x0000000c1a187223 */ /* 0x020fce0000000011 */
.L_x_3:
[----:B------:R-:W-:Y:S05]  /*06a0*/  @!P0 BRA `(.L_x_0) ;  /* 0x00000000007c8947 */ /* 0x000fea0003800000 */
[----:B------:R-:W-:Y:S01]  /*06b0*/  ISETP.NE.AND P1, PT, R16, 0x1, PT ;  /* 0x000000011000780c */ /* 0x000fe20003f25270 */
[----:B------:R-:W0:Y:S01]  /*06c0*/  LDC.64 R12, c[0x0][0x380] ;  /* 0x0000e000ff0c7b82 */ /* 0x000e220000000a00 */
[----:B------:R-:W-:-:S04]  /*06d0*/  LOP3.LUT R2, R2, 0x1, RZ, 0xc0, !PT ;  /* 0x0000000102027812 */ /* 0x000fc800078ec0ff */
[----:B------:R-:W-:-:S03]  /*06e0*/  ISETP.NE.U32.AND P0, PT, R2, 0x1, PT ;  /* 0x000000010200780c */ /* 0x000fc60003f05070 */
[----:B------:R-:W1:Y:S04]  /*06f0*/  LDC.64 R10, c[0x0][0x388] ;  /* 0x0000e200ff0a7b82 */ /* 0x000e680000000a00 */
[CC--:B------:R-:W-:Y:S02]  /*0700*/  @P1 IADD3 R15, PT, PT, R20.reuse, R21.reuse, RZ ;  /* 0x00000015140f1210 */ /* 0x0c0fe40007ffe0ff */
[----:B------:R-:W-:Y:S02]  /*0710*/  @P1 IADD3 R2, P2, PT, R20, R21, RZ ;  /* 0x0000001514021210 */ /* 0x000fe40007f5e0ff */
[----:B------:R-:W2:Y:S02]  /*0720*/  @P1 LDC.64 R4, c[0x0][0x380] ;  /* 0x0000e000ff041b82 */ /* 0x000ea40000000a00 */
[----:B------:R-:W-:-:S06]  /*0730*/  @P1 IADD3.X R14, PT, PT, RZ, RZ, RZ, P2, !PT ;  /* 0x000000ffff0e1210 */ /* 0x000fcc00017fe4ff */
[----:B------:R-:W3:Y:S01]  /*0740*/  LDC.64 R6, c[0x0][0x380] ;  /* 0x0000e000ff067b82 */ /* 0x000ee20000000a00 */
[----:B0-----:R-:W-:-:S04]  /*0750*/  @P1 IMAD.WIDE.U32 R12, R15, 0x4, R12 ;  /* 0x000000040f0c1825 */ /* 0x001fc800078e000c */
[C---:B------:R-:W-:Y:S01]  /*0760*/  @P1 IMAD R15, R21.reuse, R3, R0 ;  /* 0x00000003150f1224 */ /* 0x040fe200078e0200 */
[----:B------:R-:W-:Y:S01]  /*0770*/  @P1 IADD3 R21, PT, PT, R21, 0x2, RZ ;  /* 0x0000000215151810 */ /* 0x000fe20007ffe0ff */
[----:B------:R-:W4:Y:S01]  /*0780*/  @P1 LDG.E R13, desc[UR4][R12.64] ;  /* 0x000000040c0d1981 */ /* 0x000f22000c1e1900 */
[----:B------:R-:W0:Y:S01]  /*0790*/  LDC.64 R8, c[0x0][0x388] ;  /* 0x0000e200ff087b82 */ /* 0x000e220000000a00 */
[----:B-1----:R-:W-:Y:S01]  /*07a0*/  @P1 IMAD.WIDE R10, R15, 0x4, R10 ;  /* 0x000000040f0a1825 */ /* 0x002fe200078e020a */
[----:B------:R-:W-:Y:S02]  /*07b0*/  @!P0 IADD3 R17, PT, PT, R20, R21, RZ ;  /* 0x0000001514118210 */ /* 0x000fe40007ffe0ff */
[----:B--2---:R-:W-:Y:S01]  /*07c0*/  @P1 LEA R4, P2, R2, R4, 0x2 ;  /* 0x0000000402041211 */ /* 0x004fe200078410ff */
[----:B------:R-:W-:-:S03]  /*07d0*/  @!P0 IMAD R21, R21, R3, R0 ;  /* 0x0000000315158224 */ /* 0x000fc600078e0200 */
[----:B------:R-:W-:Y:S01]  /*07e0*/  @P1 LEA.HI.X R5, R2, R5, R14, 0x2, P2 ;  /* 0x0000000502051211 */ /* 0x000fe200010f140e */
[----:B------:R-:W-:Y:S01]  /*07f0*/  @P1 IMAD.WIDE R14, R3, 0x4, R10 ;  /* 0x00000004030e1825 */ /* 0x000fe200078e020a */
[----:B------:R-:W4:Y:S03]  /*0800*/  @P1 LDG.E R2, desc[UR4][R10.64] ;  /* 0x000000040a021981 */ /* 0x000f26000c1e1900 */
[----:B---3--:R-:W-:Y:S01]  /*0810*/  @!P0 IMAD.WIDE.U32 R6, R17, 0x4, R6 ;  /* 0x0000000411068825 */ /* 0x008fe200078e0006 */
[----:B------:R-:W2:Y:S04]  /*0820*/  @P1 LDG.E R5, desc[UR4][R4.64+0x4] ;  /* 0x0000040404051981 */ /* 0x000ea8000c1e1900 */
[----:B------:R-:W2:Y:S01]  /*0830*/  @P1 LDG.E R14, desc[UR4][R14.64] ;  /* 0x000000040e0e1981 */ /* 0x000ea2000c1e1900 */
[----:B0-----:R-:W-:-:S03]  /*0840*/  @!P0 IMAD.WIDE R8, R21, 0x4, R8 ;  /* 0x0000000415088825 */ /* 0x001fc600078e0208 */
[----:B------:R-:W3:Y:S04]  /*0850*/  @!P0 LDG.E R7, desc[UR4][R6.64] ;  /* 0x0000000406078981 */ /* 0x000ee8000c1e1900 */
[----:B------:R-:W3:Y:S01]  /*0860*/  @!P0 LDG.E R8, desc[UR4][R8.64] ;  /* 0x0000000408088981 */ /* 0x000ee2000c1e1900 */
[----:B----4-:R-:W-:-:S04]  /*0870*/  @P1 FFMA R2, R13, R2, R24 ;  /* 0x000000020d021223 */ /* 0x010fc80000000018 */
[----:B--2---:R-:W-:-:S04]  /*0880*/  @P1 FFMA R24, R5, R14, R2 ;  /* 0x0000000e05181223 */ /* 0x004fc80000000002 */
[----:B---3--:R-:W-:-:S07]  /*0890*/  @!P0 FFMA R24, R7, R8, R24 ;  /* 0x0000000807188223 */ /* 0x008fce0000000018 */
.L_x_0:
[----:B------:R-:W0:Y:S01]  /*08a0*/  LDC.64 R4, c[0x0][0x390] ;  /* 0x0000e400ff047b82 */ /* 0x000e220000000a00 */
[----:B------:R-:W-:-:S04]  /*08b0*/  IMAD R3, R19, R3, R0 ;  /* 0x0000000313037224 */ /* 0x000fc800078e0200 */
[----:B0-----:R-:W-:-:S05]  /*08c0*/  IMAD.WIDE R2, R3, 0x4, R4 ;  /* 0x0000000403027825 */ /* 0x001fca00078e0204 */
[----:B------:R-:W-:Y:S01]  /*08d0*/  STG.E desc[UR4][R2.64], R24 ;  /* 0x0000001802007986 */ /* 0x000fe2000c101904 */
[----:B------:R-:W-:Y:S05]  /*08e0*/  EXIT ;  /* 0x000000000000794d */ /* 0x000fea0003800000 */
.L_x_4:
[----:B------:R-:W-:-:S00]  /*08f0*/  BRA `(.L_x_4) ;  /* 0xfffffffc00fc7947 */ /* 0x000fc0000383ffff */
[----:B------:R-:W-:-:S00]  /*0900*/  NOP ;  /* 0x0000000000007918 */ /* 0x000fc00000000000 */
[----:B------:R-:W-:-:S00]  /*0910*/  NOP ;  /* 0x0000000000007918 */ /* 0x000fc00000000000 */
[----:B------:R-:W-:-:S00]  /*0920*/  NOP ;  /* 0x0000000000007918 */ /* 0x000fc00000000000 */
[----:B------:R-:W-:-:S00]  /*0930*/  NOP ;  /* 0x0000000000007918 */ /* 0x000fc00000000000 */
[----:B------:R-:W-:-:S00]  /*0940*/  NOP ;  /* 0x0000000000007918 */ /* 0x000fc00000000000 */
[----:B------:R-:W-:-:S00]  /*0950*/  NOP ;  /* 0x0000000000007918 */ /* 0x000fc00000000000 */
[----:B------:R-:W-:-:S00]  /*0960*/  NOP ;  /* 0x0000000000007918 */ /* 0x000fc00000000000 */
[----:B------:R-:W-:-:S00]  /*0970*/  NOP ;  /* 0x0000000000007918 */ /* 0x000fc00000000000 */
.L_x_8:


//--------------------- .text._Z22matmul_standard_kernelPKfS0_Pfiii --------------------------
	.section	.text._Z22matmul_standard_kernelPKfS0_Pfiii,"ax",@progbits
	.align	128
        .global         _Z22matmul_standard_kernelPKfS0_Pfiii
        .type           _Z22matmul_standard_kernelPKfS0_Pfiii,@function
        .size           _Z22matmul_standard_kernelPKfS0_Pfiii,(.L_x_9 - _Z22matmul_standard_kernelPKfS0_Pfiii)
        .other          _Z22matmul_standard_kernelPKfS0_Pfiii,@"STO_CUDA_ENTRY STV_DEFAULT"
_Z22matmul_standard_kernelPKfS0_Pfiii:
.text._Z22matmul_standard_kernelPKfS0_Pfiii:
[----:B------:R-:W-:Y:S01]  /*0000*/  LDC R1, c[0x0][0x37c] ;  /* 0x0000df00ff017b82 */ /* 0x000fe20000000800 */
[----:B------:R-:W0:Y:S01]  /*0010*/  S2R R12, SR_CTAID.Y ;  /* 0x00000000000c7919 */ /* 0x000e220000002600 */
[----:B------:R-:W1:Y:S01]  /*0020*/  LDCU UR10, c[0x0][0x3a0] ;  /* 0x00007400ff0a77ac */ /* 0x000e620008000800 */
[----:B------:R-:W-:Y:S01]  /*0030*/  HFMA2 R23, -RZ, RZ, 0, 0 ;  /* 0x00000000ff177431 */ /* 0x000fe200000001ff */
[----:B------:R-:W0:Y:S01]  /*0040*/  S2R R0, SR_TID.Y ;  /* 0x0000000000007919 */ /* 0x000e220000002200 */
[----:B------:R-:W2:Y:S01]  /*0050*/  LDCU.64 UR8, c[0x0][0x358] ;  /* 0x00006b00ff0877ac */ /* 0x000ea20008000a00 */
[----:B------:R-:W3:Y:S01]  /*0060*/  S2R R5, SR_CTAID.X ;  /* 0x0000000000057919 */ /* 0x000ee20000002500 */
[----:B------:R-:W3:Y:S01]  /*0070*/  S2R R21, SR_TID.X ;  /* 0x0000000000157919 */ /* 0x000ee20000002100 */
[----:B-1----:R-:W-:Y:S01]  /*0080*/  UISETP.GE.AND UP0, UPT, UR10, 0x1, UPT ;  /* 0x000000010a00788c */ /* 0x002fe2000bf06270 */
[----:B0-----:R-:W-:Y:S02]  /*0090*/  LEA R12, R12, R0, 0x4 ;  /* 0x000000000c0c7211 */ /* 0x001fe400078e20ff */
[----:B---3--:R-:W-:-:S06]  /*00a0*/  LEA R13, R5, R21, 0x4 ;  /* 0x00000015050d7211 */ /* 0x008fcc00078e20ff */
[----:B--2---:R-:W-:Y:S05]  /*00b0*/  BRA.U !UP0, `(.L_x_5) ;  /* 0x00000005083c7547 */ /* 0x004fea000b800000 */
[----:B------:R-:W0:Y:S01]  /*00c0*/  S2UR UR7, SR_CgaCtaId ;  /* 0x00000000000779c3 */ /* 0x000e220000008800 */
[----:B------:R-:W1:Y:S01]  /*00d0*/  LDCU UR11, c[0x0][0x39c] ;  /* 0x00007380ff0b77ac */ /* 0x000e620008000800 */
[----:B------:R-:W-:Y:S01]  /*00e0*/  MOV R23, RZ ;  /* 0x000000ff00177202 */ /* 0x000fe20000000f00 */
[----:B------:R-:W-:Y:S01]  /*00f0*/  IMAD R15, R12, UR10, R21 ;  /* 0x0000000a0c0f7c24 */ /* 0x000fe2000f8e0215 */
[----:B------:R-:W-:Y:S01]  /*0100*/  UMOV UR5, 0x400 ;  /* 0x0000040000057882 */ /* 0x000fe20000000000 */
[----:B------:R-:W-:-:S03]  /*0110*/  UIADD3 UR4, UPT, UPT, UR10, 0xf, URZ ;  /* 0x0000000f0a047890 */ /* 0x000fc6000fffe0ff */
[----:B------:R-:W2:Y:S01]  /*0120*/  LDC R16, c[0x0][0x39c] ;  /* 0x0000e700ff107b82 */ /* 0x000ea20000000800 */
[----:B------:R-:W-:Y:S02]  /*0130*/  UIADD3 UR6, UPT, UPT, UR5, 0x400, URZ ;  /* 0x0000040005067890 */ /* 0x000fe4000fffe0ff */
[----:B------:R-:W-:Y:S01]  /*0140*/  USHF.R.U32.HI UR4, URZ, 0x4, UR4 ;  /* 0x00000004ff047899 */ /* 0x000fe20008011604 */
[----:B------:R-:W3:Y:S04]  /*0150*/  LDCU UR13, c[0x0][0x3a0] ;  /* 0x00007400ff0d77ac */ /* 0x000ee80008000800 */
[----:B------:R-:W4:Y:S01]  /*0160*/  LDC.64 R2, c[0x0][0x380] ;  /* 0x0000e000ff027b82 */ /* 0x000f220000000a00 */
[----:B------:R-:W2:Y:S01]  /*0170*/  LDCU UR12, c[0x0][0x398] ;  /* 0x00007300ff0c77ac */ /* 0x000ea20008000800 */
[----:B-1----:R-:W-:Y:S01]  /*0180*/  IMAD R14, R0, UR11, R21 ;  /* 0x0000000b000e7c24 */ /* 0x002fe2000f8e0215 */
[----:B------:R-:W-:-:S02]  /*0190*/  UIADD3 UR4, UPT, UPT, -UR4, URZ, URZ ;  /* 0x000000ff04047290 */ /* 0x000fc4000fffe1ff */
[----:B0-----:R-:W-:Y:S02]  /*01a0*/  ULEA UR5, UR7, UR5, 0x18 ;  /* 0x0000000507057291 */ /* 0x001fe4000f8ec0ff */
[----:B------:R-:W-:Y:S01]  /*01b0*/  LEA R14, R5, R14, 0x4 ;  /* 0x0000000e050e7211 */ /* 0x000fe200078e20ff */
[----:B------:R-:W-:-:S03]  /*01c0*/  ULEA UR6, UR7, UR6, 0x18 ;  /* 0x0000000607067291 */ /* 0x000fc6000f8ec0ff */
[----:B------:R-:W-:-:S03]  /*01d0*/  LEA R18, R0, UR5, 0x6 ;  /* 0x0000000500127c11 */ /* 0x000fc6000f8e30ff */
[C---:B------:R-:W-:Y:S02]  /*01e0*/  LEA R19, R21.reuse, UR6, 0x2 ;  /* 0x0000000615137c11 */ /* 0x040fe4000f8e10ff */
[----:B------:R-:W-:Y:S02]  /*01f0*/  LEA R20, R21, R18, 0x2 ;  /* 0x0000001215147211 */ /* 0x000fe400078e10ff */
[----:B---3--:R-:W-:-:S07]  /*0200*/  LEA R17, R0, R19, 0x6 ;  /* 0x0000001300117211 */ /* 0x008fce00078e30ff */
.L_x_6:
[----:B------:R-:W-:Y:S01]  /*0210*/  ISETP.GE.AND P0, PT, R0, UR13, PT ;  /* 0x0000000d00007c0c */ /* 0x000fe2000bf06270 */
[----:B------:R-:W-:Y:S01]  /*0220*/  HFMA2 R22, -RZ, RZ, 0, 0 ;  /* 0x00000000ff167431 */ /* 0x000fe200000001ff */
[----:B------:R-:W-:Y:S01]  /*0230*/  ISETP.GE.AND P1, PT, R21, UR13, PT ;  /* 0x0000000d15007c0c */ /* 0x000fe2000bf26270 */
[----:B----4-:R-:W-:Y:S01]  /*0240*/  IMAD.WIDE R4, R15, 0x4, R2 ;  /* 0x000000040f047825 */ /* 0x010fe200078e0202 */
[----:B--2---:R-:W-:Y:S02]  /*0250*/  ISETP.GE.OR P0, PT, R13, R16, P0 ;  /* 0x000000100d00720c */ /* 0x004fe40000706670 */
[----:B------:R-:W-:Y:S02]  /*0260*/  ISETP.GE.OR P1, PT, R12, UR12, P1 ;  /* 0x0000000c0c007c0c */ /* 0x000fe40008f26670 */
[----:B------:R-:W-:-:S09]  /*0270*/  MOV R27, RZ ;  /* 0x000000ff001b7202 */ /* 0x000fd20000000f00 */
[----:B------:R-:W0:Y:S02]  /*0280*/  @!P0 LDC.64 R6, c[0x0][0x388] ;  /* 0x0000e200ff068b82 */ /* 0x000e240000000a00 */
[----:B------:R-:W2:Y:S01]  /*0290*/  @!P1 LDG.E R27, desc[UR8][R4.64] ;  /* 0x00000008041b9981 */ /* 0x000ea2000c1e1900 */
[----:B0-----:R-:W-:-:S05]  /*02a0*/  @!P0 IMAD.WIDE R6, R14, 0x4, R6 ;  /* 0x000000040e068825 */ /* 0x001fca00078e0206 */
[----:B------:R-:W3:Y:S01]  /*02b0*/  @!P0 LDG.E R22, desc[UR8][R6.64] ;  /* 0x0000000806168981 */ /* 0x000ee2000c1e1900 */
[----:B------:R-:W-:-:S04]  /*02c0*/  UIADD3 UR4, UPT, UPT, UR4, 0x1, URZ ;  /* 0x0000000104047890 */ /* 0x000fc8000fffe0ff */
[----:B------:R-:W-:Y:S01]  /*02d0*/  UISETP.NE.AND UP0, UPT, UR4, URZ, UPT ;  /* 0x000000ff0400728c */ /* 0x000fe2000bf05270 */
[----:B------:R-:W-:Y:S02]  /*02e0*/  IADD3 R0, PT, PT, R0, 0x10, RZ ;  /* 0x0000001000007810 */ /* 0x000fe40007ffe0ff */
[----:B------:R-:W-:Y:S02]  /*02f0*/  IADD3 R15, PT, PT, R15, 0x10, RZ ;  /* 0x000000100f0f7810 */ /* 0x000fe40007ffe0ff */
[----:B------:R-:W-:Y:S02]  /*0300*/  IADD3 R21, PT, PT, R21, 0x10, RZ ;  /* 0x0000001015157810 */ /* 0x000fe40007ffe0ff */
[----:B------:R-:W-:Y:S01]  /*0310*/  LEA R14, R16, R14, 0x4 ;  /* 0x0000000e100e7211 */ /* 0x000fe200078e20ff */
[----:B--2---:R-:W-:Y:S04]  /*0320*/  STS [R20], R27 ;  /* 0x0000001b14007388 */ /* 0x004fe80000000800 */
[----:B---3--:R-:W-:Y:S01]  /*0330*/  STS [R17], R22 ;  /* 0x0000001611007388 */ /* 0x008fe20000000800 */
[----:B------:R-:W-:Y:S06]  /*0340*/  BAR.SYNC.DEFER_BLOCKING 0x0 ;  /* 0x0000000000007b1d */ /* 0x000fec0000010000 */
[----:B------:R-:W-:Y:S04]  /*0350*/  LDS R26, [R19] ;  /* 0x00000000131a7984 */ /* 0x000fe80000000800 */
[----:B------:R-:W0:Y:S04]  /*0360*/  LDS.128 R8, [R18] ;  /* 0x0000000012087984 */ /* 0x000e280000000c00 */
[----:B------:R-:W1:Y:S04]  /*0370*/  LDS R29, [R19+0x40] ;  /* 0x00004000131d7984 */ /* 0x000e680000000800 */
[----:B------:R-:W2:Y:S04]  /*0380*/  LDS R25, [R19+0x80] ;  /* 0x0000800013197984 */ /* 0x000ea80000000800 */
[----:B------:R-:W3:Y:S04]  /*0390*/  LDS R24, [R19+0xc0] ;  /* 0x0000c00013187984 */ /* 0x000ee80000000800 */
[----:B------:R-:W-:Y:S04]  /*03a0*/  LDS.128 R4, [R18+0x10] ;  /* 0x0000100012047984 */ /* 0x000fe80000000c00 */
[----:B------:R-:W-:Y:S04]  /*03b0*/  LDS R22, [R19+0x140] ;  /* 0x0001400013167984 */ /* 0x000fe80000000800 */
[----:B------:R-:W-:Y:S01]  /*03c0*/  LDS R27, [R19+0x200] ;  /* 0x00020000131b7984 */ /* 0x000fe20000000800 */
[----:B0-----:R-:W-:-:S03]  /*03d0*/  FFMA R8, R8, R26, R23 ;  /* 0x0000001a08087223 */ /* 0x001fc60000000017 */
[----:B------:R-:W0:Y:S01]  /*03e0*/  LDS R23, [R19+0x100] ;  /* 0x0001000013177984 */ /* 0x000e220000000800 */
[----:B-1----:R-:W-:-:S03]  /*03f0*/  FFMA R8, R29, R9, R8 ;  /* 0x000000091d087223 */ /* 0x002fc60000000008 */
[----:B------:R-:W-:Y:S01]  /*0400*/  LDS R26, [R19+0x1c0] ;  /* 0x0001c000131a7984 */ /* 0x000fe20000000800 */
[----:B--2---:R-:W-:-:S03]  /*0410*/  FFMA R9, R25, R10, R8 ;  /* 0x0000000a19097223 */ /* 0x004fc60000000008 */
[----:B------:R-:W1:Y:S01]  /*0420*/  LDS R25, [R19+0x180] ;  /* 0x0001800013197984 */ /* 0x000e620000000800 */
[----:B---3--:R-:W-:-:S03]  /*0430*/  FFMA R9, R24, R11, R9 ;  /* 0x0000000b18097223 */ /* 0x008fc60000000009 */
[----:B------:R-:W-:Y:S01]  /*0440*/  LDS R24, [R19+0x240] ;  /* 0x0002400013187984 */ /* 0x000fe20000000800 */
[----:B0-----:R-:W-:-:S03]  /*0450*/  FFMA R23, R4, R23, R9 ;  /* 0x0000001704177223 */ /* 0x001fc60000000009 */
[----:B------:R-:W0:Y:S01]  /*0460*/  LDS.128 R8, [R18+0x20] ;  /* 0x0000200012087984 */ /* 0x000e220000000c00 */
[----:B------:R-:W-:-:S03]  /*0470*/  FFMA R22, R22, R5, R23 ;  /* 0x0000000516167223 */ /* 0x000fc60000000017 */
[----:B------:R-:W2:Y:S01]  /*0480*/  LDS R23, [R19+0x280] ;  /* 0x0002800013177984 */ /* 0x000ea20000000800 */
[----:B-1----:R-:W-:-:S03]  /*0490*/  FFMA R25, R25, R6, R22 ;  /* 0x0000000619197223 */ /* 0x002fc60000000016 */
[----:B------:R-:W1:Y:S01]  /*04a0*/  LDS R22, [R19+0x2c0] ;  /* 0x0002c00013167984 */ /* 0x000e620000000800 */
[----:B------:R-:W-:-:S03]  /*04b0*/  FFMA R7, R26, R7, R25 ;  /* 0x000000071a077223 */ /* 0x000fc60000000019 */
[----:B------:R-:W-:Y:S01]  /*04c0*/  LDS R25, [R19+0x300] ;  /* 0x0003000013197984 */ /* 0x000fe20000000800 */
[----:B0-----:R-:W-:-:S03]  /*04d0*/  FFMA R27, R8, R27, R7 ;  /* 0x0000001b081b7223 */ /* 0x001fc60000000007 */
[----:B------:R-:W0:Y:S01]  /*04e0*/  LDS.128 R4, [R18+0x30] ;  /* 0x0000300012047984 */ /* 0x000e220000000c00 */
[----:B------:R-:W-:-:S03]  /*04f0*/  FFMA R24, R24, R9, R27 ;  /* 0x0000000918187223 */ /* 0x000fc6000000001b */
[----:B------:R-:W3:Y:S04]  /*0500*/  LDS R27, [R19+0x340] ;  /* 0x00034000131b7984 */ /* 0x000ee80000000800 */
[----:B------:R-:W4:Y:S04]  /*0510*/  LDS R9, [R19+0x380] ;  /* 0x0003800013097984 */ /* 0x000f280000000800 */
[----:B------:R-:W5:Y:S01]  /*0520*/  LDS R8, [R19+0x3c0] ;  /* 0x0003c00013087984 */ /* 0x000f620000000800 */
[----:B--2---:R-:W-:-:S04]  /*0530*/  FFMA R23, R23, R10, R24 ;  /* 0x0000000a17177223 */ /* 0x004fc80000000018 */
[----:B-1----:R-:W-:-:S04]  /*0540*/  FFMA R11, R22, R11, R23 ;  /* 0x0000000b160b7223 */ /* 0x002fc80000000017 */
[----:B0-----:R-:W-:-:S04]  /*0550*/  FFMA R4, R4, R25, R11 ;  /* 0x0000001904047223 */ /* 0x001fc8000000000b */
[----:B---3--:R-:W-:-:S04]  /*0560*/  FFMA R4, R27, R5, R4 ;  /* 0x000000051b047223 */ /* 0x008fc80000000004 */
[----:B----4-:R-:W-:-:S04]  /*0570*/  FFMA R9, R9, R6, R4 ;  /* 0x0000000609097223 */ /* 0x010fc80000000004 */
[----:B-----5:R-:W-:Y:S01]  /*0580*/  FFMA R23, R8, R7, R9 ;  /* 0x0000000708177223 */ /* 0x020fe20000000009 */
[----:B------:R-:W-:Y:S06]  /*0590*/  BAR.SYNC.DEFER_BLOCKING 0x0 ;  /* 0x0000000000007b1d */ /* 0x000fec0000010000 */
[----:B------:R-:W-:Y:S05]  /*05a0*/  BRA.U UP0, `(.L_x_6) ;  /* 0xfffffffd00187547 */ /* 0x000fea000b83ffff */
.L_x_5:
[----:B------:R-:W0:Y:S02]  /*05b0*/  LDCU.64 UR4, c[0x0][0x398] ;  /* 0x00007300ff0477ac */ /* 0x000e240008000a00 */
[----:B0-----:R-:W-:-:S04]  /*05c0*/  ISETP.GE.AND P0, PT, R13, UR5, PT ;  /* 0x000000050d007c0c */ /* 0x001fc8000bf06270 */
[----:B------:R-:W-:-:S13]  /*05d0*/  ISETP.GE.OR P0, PT, R12, UR4, P0 ;  /* 0x000000040c007c0c */ /* 0x000fda0008706670 */
[----:B------:R-:W-:Y:S05]  /*05e0*/  @P0 EXIT ;  /* 0x000000000000094d */ /* 0x000fea0003800000 */
[----:B------:R-:W0:Y:S01]  /*05f0*/  LDC.64 R2, c[0x0][0x390] ;  /* 0x0000e400ff027b82 */ /* 0x000e220000000a00 */
[----:B------:R-:W-:-:S04]  /*0600*/  IMAD R13, R12, UR5, R13 ;  /* 0x000000050c0d7c24 */ /* 0x000fc8000f8e020d */
[----:B0-----:R-:W-:-:S05]  /*0610*/  IMAD.WIDE R2, R13, 0x4, R2 ;  /* 0x000000040d027825 */ /* 0x001fca00078e0202 */
[----:B------:R-:W-:Y:S01]  /*0620*/  STG.E desc[UR8][R2.64], R23 ;  /* 0x0000001702007986 */ /* 0x000fe2000c101908 */
[----:B------:R-:W-:Y:S05]  /*0630*/  EXIT ;  /* 0x000000000000794d */ /* 0x000fea0003800000 */
.L_x_7:
        /* <DEDUP_REMOVED lines=12> */
.L_x_9:


//--------------------- .nv.shared.reserved.0     --------------------------
	.section	.nv.shared.reserved.0,"aw",@nobits
	.weak		__nv_reservedSMEM_offset_0_alias
	.size		__nv_reservedSMEM_offset_0_alias, 0, 64
	.other		__nv_reservedSMEM_offset_0_alias,@"STO_CUDA_RESERVED_SHARED STV_DEFAULT"
__nv_reservedSMEM_offset_0_alias:
	.zero		0
	.zero		64


//--------------------- .nv.shared._Z22matmul_standard_kernelPKfS0_Pfiii --------------------------
	.section	.nv.shared._Z22matmul_standard_kernelPKfS0_Pfiii,"aw",@nobits
	.sectionflags	@""
	.align	4
.nv.shared._Z22matmul_standard_kernelPKfS0_Pfiii:
	.zero		3072


//--------------------- .nv.constant0._Z19matmul_naive_kernelPKfS0_Pfiii --------------------------
	.section	.nv.constant0._Z19matmul_naive_kernelPKfS0_Pfiii,"a",@progbits
	.sectionflags	@""
	.align	4
.nv.constant0._Z19matmul_naive_kernelPKfS0_Pfiii:
	.zero		932


//--------------------- .nv.constant0._Z22matmul_standard_kernelPKfS0_Pfiii --------------------------
	.section	.nv.constant0._Z22matmul_standard_kernelPKfS0_Pfiii,"a",@progbits
	.sectionflags	@""
	.align	4
.nv.constant0._Z22matmul_standard_kernelPKfS0_Pfiii:
	.zero		932


//--------------------- SYMBOLS --------------------------

	.type		.nv.reservedSmem.offset0,@object
	.size		.nv.reservedSmem.offset0,0x4
	.type		.nv.reservedSmem.cap,@object
	.size		.nv.reservedSmem.cap,0x4
